//
// Generated by NVIDIA NVVM Compiler
//
// Compiler Build ID: CL-36424714
// Cuda compilation tools, release 13.0, V13.0.88
// Based on NVVM 20.0.0
//

.version 9.0
.target sm_100
.address_size 64

	// .globl	_Z14actiune_threadPfS_S_i

.visible .entry _Z14actiune_threadPfS_S_i(
	.param .u64 .ptr .align 1 _Z14actiune_threadPfS_S_i_param_0,
	.param .u64 .ptr .align 1 _Z14actiune_threadPfS_S_i_param_1,
	.param .u64 .ptr .align 1 _Z14actiune_threadPfS_S_i_param_2,
	.param .u32 _Z14actiune_threadPfS_S_i_param_3
)
{
	.reg .b32 	%r<11>;
	.reg .b32 	%f<2>;
	.reg .b64 	%rd<9>;

	ld.param.u64 	%rd1, [_Z14actiune_threadPfS_S_i_param_0];
	ld.param.u64 	%rd2, [_Z14actiune_threadPfS_S_i_param_2];
	cvta.to.global.u64 	%rd3, %rd2;
	cvta.to.global.u64 	%rd4, %rd1;
	mov.u32 	%r1, %ntid.x;
	mov.u32 	%r2, %ctaid.x;
	mov.u32 	%r3, %nctaid.x;
	not.b32 	%r4, %r2;
	add.s32 	%r5, %r3, %r4;
	mov.u32 	%r6, %tid.x;
	mad.lo.s32 	%r7, %r1, %r2, %r6;
	not.b32 	%r8, %r6;
	add.s32 	%r9, %r1, %r8;
	mad.lo.s32 	%r10, %r5, %r1, %r9;
	mul.wide.s32 	%rd5, %r7, 4;
	add.s64 	%rd6, %rd4, %rd5;
	ld.global.f32 	%f1, [%rd6];
	mul.wide.s32 	%rd7, %r10, 4;
	add.s64 	%rd8, %rd3, %rd7;
	st.global.f32 	[%rd8], %f1;
	ret;

}


// ===== COMPILED SASS (sm_100) =====

	.target	sm_100

	.elftype	@"ET_EXEC"


//--------------------- .note.nv.tkinfo           --------------------------
	.section	.note.nv.tkinfo,"",@"SHT_NOTE"
	.sectionflags	@"SHF_NOTE_NV_TKINFO"
	.tkinfo
        /*0018*/ 	.word	0x00000002
        /*0030*/ 	.string	""
        /*0030*/ 	.string	"ptxas"
        /*0030*/ 	.string	"Cuda compilation tools, release 13.0, V13.0.88"
        /*0030*/ 	.string	"Build cuda_13.0.r13.0/compiler.36424714_0"
        /*0030*/ 	.string	"-arch sm_100 -m 64 "



//--------------------- .note.nv.cuinfo           --------------------------
	.section	.note.nv.cuinfo,"",@"SHT_NOTE"
	.sectionflags	@"SHF_NOTE_NV_CUINFO"
        /*0018*/ 	.short	0x0002
        /*001a*/ 	.short	0x0064
        /*001c*/ 	.short	0x0082
	.zero		2


//--------------------- .nv.info                  --------------------------
	.section	.nv.info,"",@"SHT_CUDA_INFO"
	.align	4


	//----- nvinfo : EIATTR_REGCOUNT
	.align		4
        /*0000*/ 	.byte	0x04, 0x2f
        /*0002*/ 	.short	(.L_1 - .L_0)
	.align		4
.L_0:
        /*0004*/ 	.word	index@(_Z14actiune_threadPfS_S_i)
        /*0008*/ 	.word	0x0000000a


	//----- nvinfo : EIATTR_FRAME_SIZE
	.align		4
.L_1:
        /*000c*/ 	.byte	0x04, 0x11
        /*000e*/ 	.short	(.L_3 - .L_2)
	.align		4
.L_2:
        /*0010*/ 	.word	index@(_Z14actiune_threadPfS_S_i)
        /*0014*/ 	.word	0x00000000


	//----- nvinfo : EIATTR_MIN_STACK_SIZE
	.align		4
.L_3:
        /*0018*/ 	.byte	0x04, 0x12
        /*001a*/ 	.short	(.L_5 - .L_4)
	.align		4
.L_4:
        /*001c*/ 	.word	index@(_Z14actiune_threadPfS_S_i)
        /*0020*/ 	.word	0x00000000
.L_5:


//--------------------- .nv.compat                --------------------------
	.section	.nv.compat,"",@"SHT_CUDA_COMPAT_INFO"
	.align	4
        /*0000*/ 	.byte	0x02, 0x09, 0x00, 0x00, 0x02, 0x02, 0x01, 0x00, 0x02, 0x05, 0x05, 0x00, 0x03, 0x07, 0x01, 0x01
        /*0010*/ 	.byte	0x02, 0x03, 0x00, 0x00, 0x02, 0x06, 0x01, 0x00, 0x04, 0x0b, 0x08, 0x00, 0x09, 0x00, 0x00, 0x00
        /*0020*/ 	.byte	0x00, 0x00, 0x00, 0x00


//--------------------- .nv.info._Z14actiune_threadPfS_S_i --------------------------
	.section	.nv.info._Z14actiune_threadPfS_S_i,"",@"SHT_CUDA_INFO"
	.sectionflags	@""
	.align	4


	//----- nvinfo : EIATTR_CUDA_API_VERSION
	.align		4
        /*0000*/ 	.byte	0x04, 0x37
        /*0002*/ 	.short	(.L_7 - .L_6)
.L_6:
        /*0004*/ 	.word	0x00000082


	//----- nvinfo : EIATTR_KPARAM_INFO
	.align		4
.L_7:
        /*0008*/ 	.byte	0x04, 0x17
        /*000a*/ 	.short	(.L_9 - .L_8)
.L_8:
        /*000c*/ 	.word	0x00000000
        /*0010*/ 	.short	0x0003
        /*0012*/ 	.short	0x0018
        /*0014*/ 	.byte	0x00, 0xf0, 0x11, 0x00


	//----- nvinfo : EIATTR_KPARAM_INFO
	.align		4
.L_9:
        /*0018*/ 	.byte	0x04, 0x17
        /*001a*/ 	.short	(.L_11 - .L_10)
.L_10:
        /*001c*/ 	.word	0x00000000
        /*0020*/ 	.short	0x0002
        /*0022*/ 	.short	0x0010
        /*0024*/ 	.byte	0x00, 0xf5, 0x21, 0x00


	//----- nvinfo : EIATTR_KPARAM_INFO
	.align		4
.L_11:
        /*0028*/ 	.byte	0x04, 0x17
        /*002a*/ 	.short	(.L_13 - .L_12)
.L_12:
        /*002c*/ 	.word	0x00000000
        /*0030*/ 	.short	0x0001
        /*0032*/ 	.short	0x0008
        /*0034*/ 	.byte	0x00, 0xf5, 0x21, 0x00


	//----- nvinfo : EIATTR_KPARAM_INFO
	.align		4
.L_13:
        /*0038*/ 	.byte	0x04, 0x17
        /*003a*/ 	.short	(.L_15 - .L_14)
.L_14:
        /*003c*/ 	.word	0x00000000
        /*0040*/ 	.short	0x0000
        /*0042*/ 	.short	0x0000
        /*0044*/ 	.byte	0x00, 0xf5, 0x21, 0x00


	//----- nvinfo : EIATTR_SPARSE_MMA_MASK
	.align		4
.L_15:
        /*0048*/ 	.byte	0x03, 0x50
        /*004a*/ 	.short	0x0000


	//----- nvinfo : EIATTR_MAXREG_COUNT
	.align		4
        /*004c*/ 	.byte	0x03, 0x1b
        /*004e*/ 	.short	0x00ff


	//----- nvinfo : EIATTR_MERCURY_ISA_VERSION
	.align		4
        /*0050*/ 	.byte	0x03, 0x5f
        /*0052*/ 	.short	0x0101


	//----- nvinfo : EIATTR_VRC_CTA_INIT_COUNT
	.align		4
        /*0054*/ 	.byte	0x02, 0x4a
	.zero		1
	.zero		1


	//----- nvinfo : EIATTR_EXIT_INSTR_OFFSETS
	.align		4
        /*0058*/ 	.byte	0x04, 0x1c
        /*005a*/ 	.short	(.L_17 - .L_16)


	//   ....[0]....
.L_16:
        /*005c*/ 	.word	0x00000120


	//----- nvinfo : EIATTR_CBANK_PARAM_SIZE
	.align		4
.L_17:
        /*0060*/ 	.byte	0x03, 0x19
        /*0062*/ 	.short	0x001c


	//----- nvinfo : EIATTR_PARAM_CBANK
	.align		4
        /*0064*/ 	.byte	0x04, 0x0a
        /*0066*/ 	.short	(.L_19 - .L_18)
	.align		4
.L_18:
        /*0068*/ 	.word	index@(.nv.constant0._Z14actiune_threadPfS_S_i)
        /*006c*/ 	.short	0x0380
        /*006e*/ 	.short	0x001c


	//----- nvinfo : EIATTR_SW_WAR
	.align		4
.L_19:
        /*0070*/ 	.byte	0x04, 0x36
        /*0072*/ 	.short	(.L_21 - .L_20)
.L_20:
        /*0074*/ 	.word	0x00000008
.L_21:


//--------------------- .nv.callgraph             --------------------------
	.section	.nv.callgraph,"",@"SHT_CUDA_CALLGRAPH"
	.align	4
	.sectionentsize	8
	.align		4
        /*0000*/ 	.word	0x00000000
	.align		4
        /*0004*/ 	.word	0xffffffff
	.align		4
        /*0008*/ 	.word	0x00000000
	.align		4
        /*000c*/ 	.word	0xfffffffe
	.align		4
        /*0010*/ 	.word	0x00000000
	.align		4
        /*0014*/ 	.word	0xfffffffd
	.align		4
        /*0018*/ 	.word	0x00000000
	.align		4
        /*001c*/ 	.word	0xfffffffc


//--------------------- .text._Z14actiune_threadPfS_S_i --------------------------
	.section	.text._Z14actiune_threadPfS_S_i,"ax",@progbits
	.align	128
        .global         _Z14actiune_threadPfS_S_i
        .type           _Z14actiune_threadPfS_S_i,@function
        .size           _Z14actiune_threadPfS_S_i,(.L_x_1 - _Z14actiune_threadPfS_S_i)
        .other          _Z14actiune_threadPfS_S_i,@"STO_CUDA_ENTRY STV_DEFAULT"
_Z14actiune_threadPfS_S_i:
.text._Z14actiune_threadPfS_S_i:
[----:B------:R-:W-:Y:S01]  /*0000*/  LDC R1, c[0x0][0x37c] ;  /* 0x0000df00ff017b82 */ /* 0x000fe20000000800 */
[----:B------:R-:W0:Y:S07]  /*0010*/  S2R R0, SR_CTAID.X ;  /* 0x0000000000007919 */ /* 0x000e2e0000002500 */
[----:B------:R-:W1:Y:S01]  /*0020*/  LDC.64 R2, c[0x0][0x380] ;  /* 0x0000e000ff027b82 */ /* 0x000e620000000a00 */
[----:B------:R-:W0:Y:S01]  /*0030*/  LDCU UR6, c[0x0][0x360] ;  /* 0x00006c00ff0677ac */ /* 0x000e220008000800 */
[----:B------:R-:W0:Y:S01]  /*0040*/  S2R R7, SR_TID.X ;  /* 0x0000000000077919 */ /* 0x000e220000002100 */
[----:B------:R-:W2:Y:S01]  /*0050*/  LDCU.64 UR4, c[0x0][0x358] ;  /* 0x00006b00ff0477ac */ /* 0x000ea20008000a00 */
[----:B0-----:R-:W-:-:S04]  /*0060*/  IMAD R5, R0, UR6, R7 ;  /* 0x0000000600057c24 */ /* 0x001fc8000f8e0207 */
[----:B-1----:R-:W-:Y:S01]  /*0070*/  IMAD.WIDE R2, R5, 0x4, R2 ;  /* 0x0000000405027825 */ /* 0x002fe200078e0202 */
[----:B------:R-:W0:Y:S01]  /*0080*/  LDCU UR7, c[0x0][0x370] ;  /* 0x00006e00ff0777ac */ /* 0x000e220008000800 */
[----:B------:R-:W1:Y:S04]  /*0090*/  LDC.64 R4, c[0x0][0x390] ;  /* 0x0000e400ff047b82 */ /* 0x000e680000000a00 */
[----:B--2---:R-:W2:Y:S01]  /*00a0*/  LDG.E R3, desc[UR4][R2.64] ;  /* 0x0000000402037981 */ /* 0x004ea2000c1e1900 */
[----:B------:R-:W-:Y:S02]  /*00b0*/  LOP3.LUT R0, RZ, R0, RZ, 0x33, !PT ;  /* 0x00000000ff007212 */ /* 0x000fe400078e33ff */
[----:B------:R-:W-:-:S04]  /*00c0*/  LOP3.LUT R6, RZ, R7, RZ, 0x33, !PT ;  /* 0x00000007ff067212 */ /* 0x000fc800078e33ff */
[----:B------:R-:W-:Y:S02]  /*00d0*/  IADD3 R7, PT, PT, R6, UR6, RZ ;  /* 0x0000000606077c10 */ /* 0x000fe4000fffe0ff */
[----:B0-----:R-:W-:-:S05]  /*00e0*/  IADD3 R0, PT, PT, R0, UR7, RZ ;  /* 0x0000000700007c10 */ /* 0x001fca000fffe0ff */
[----:B------:R-:W-:-:S04]  /*00f0*/  IMAD R7, R0, UR6, R7 ;  /* 0x0000000600077c24 */ /* 0x000fc8000f8e0207 */
[----:B-1----:R-:W-:-:S05]  /*0100*/  IMAD.WIDE R4, R7, 0x4, R4 ;  /* 0x0000000407047825 */ /* 0x002fca00078e0204 */
[----:B--2---:R-:W-:Y:S01]  /*0110*/  STG.E desc[UR4][R4.64], R3 ;  /* 0x0000000304007986 */ /* 0x004fe2000c101904 */
[----:B------:R-:W-:Y:S05]  /*0120*/  EXIT ;  /* 0x000000000000794d */ /* 0x000fea0003800000 */
.L_x_0:
[----:B------:R-:W-:-:S00]  /*0130*/  BRA `(.L_x_0) ;  /* 0xfffffffc00fc7947 */ /* 0x000fc0000383ffff */
[----:B------:R-:W-:-:S00]  /*0140*/  NOP ;  /* 0x0000000000007918 */ /* 0x000fc00000000000 */
        /* <DEDUP_REMOVED lines=11> */
.L_x_1:


//--------------------- .nv.shared.reserved.0     --------------------------
	.section	.nv.shared.reserved.0,"aw",@nobits
	.weak		__nv_reservedSMEM_offset_0_alias
	.size		__nv_reservedSMEM_offset_0_alias, 0, 64
	.other		__nv_reservedSMEM_offset_0_alias,@"STO_CUDA_RESERVED_SHARED STV_DEFAULT"
__nv_reservedSMEM_offset_0_alias:
	.zero		0
	.zero		64


//--------------------- .nv.constant0._Z14actiune_threadPfS_S_i --------------------------
	.section	.nv.constant0._Z14actiune_threadPfS_S_i,"a",@progbits
	.sectionflags	@""
	.align	4
.nv.constant0._Z14actiune_threadPfS_S_i:
	.zero		924


//--------------------- SYMBOLS --------------------------

	.type		.nv.reservedSmem.offset0,@object
	.size		.nv.reservedSmem.offset0,0x4
